	.headerflags	@"EF_CUDA_TEXMODE_UNIFIED EF_CUDA_64BIT_ADDRESS EF_CUDA_ACCELERATORS EF_CUDA_SM90 EF_CUDA_VIRTUAL_SM(EF_CUDA_SM90)"
	.elftype	@"ET_EXEC"


//--------------------- .nv.info                  --------------------------
	.section	.nv.info,"",@"SHT_CUDA_INFO"
	.align	4


	//----- nvinfo : EIATTR_REGCOUNT
	.align		4
        /*0000*/ 	.byte	0x04, 0x2f
        /*0002*/ 	.short	(.L_3 - .L_2)
	.align		4
.L_2:
        /*0004*/ 	.word	index@(triton_poi_fused__native_batch_norm_legit_no_training_add_relu_26)
        /*0008*/ 	.word	0x00000028


	//----- nvinfo : EIATTR_MIN_STACK_SIZE
	.align		4
.L_3:
        /*000c*/ 	.byte	0x04, 0x12
        /*000e*/ 	.short	(.L_5 - .L_4)
	.align		4
.L_4:
        /*0010*/ 	.word	index@(triton_poi_fused__native_batch_norm_legit_no_training_add_relu_26)
        /*0014*/ 	.word	0x00000000


	//----- nvinfo : EIATTR_FRAME_SIZE
	.align		4
.L_5:
        /*0018*/ 	.byte	0x04, 0x11
        /*001a*/ 	.short	(.L_7 - .L_6)
	.align		4
.L_6:
        /*001c*/ 	.word	index@(triton_poi_fused__native_batch_norm_legit_no_training_add_relu_26)
        /*0020*/ 	.word	0x00000000


	//----- nvinfo : EIATTR_MIN_STACK_SIZE
	.align		4
.L_7:
        /*0024*/ 	.byte	0x04, 0x12
        /*0026*/ 	.short	(.L_9 - .L_8)
	.align		4
.L_8:
        /*0028*/ 	.word	index@(triton_poi_fused__native_batch_norm_legit_no_training_add_relu_26)
        /*002c*/ 	.word	0x00000000
.L_9:


//--------------------- .nv.info.triton_poi_fused__native_batch_norm_legit_no_training_add_relu_26 --------------------------
	.section	.nv.info.triton_poi_fused__native_batch_norm_legit_no_training_add_relu_26,"",@"SHT_CUDA_INFO"
	.sectionflags	@""
	.align	4


	//----- nvinfo : EIATTR_CUDA_API_VERSION
	.align		4
        /*0000*/ 	.byte	0x04, 0x37
        /*0002*/ 	.short	(.L_11 - .L_10)
.L_10:
        /*0004*/ 	.word	0x0000007c


	//----- nvinfo : EIATTR_KPARAM_INFO
	.align		4
.L_11:
        /*0008*/ 	.byte	0x04, 0x17
        /*000a*/ 	.short	(.L_13 - .L_12)
.L_12:
        /*000c*/ 	.word	0x00000000
        /*0010*/ 	.short	0x0008
        /*0012*/ 	.short	0x003c
        /*0014*/ 	.byte	0x00, 0xf0, 0x11, 0x00


	//----- nvinfo : EIATTR_KPARAM_INFO
	.align		4
.L_13:
        /*0018*/ 	.byte	0x04, 0x17
        /*001a*/ 	.short	(.L_15 - .L_14)
.L_14:
        /*001c*/ 	.word	0x00000000
        /*0020*/ 	.short	0x0007
        /*0022*/ 	.short	0x0038
        /*0024*/ 	.byte	0x00, 0xf0, 0x11, 0x00


	//----- nvinfo : EIATTR_KPARAM_INFO
	.align		4
.L_15:
        /*0028*/ 	.byte	0x04, 0x17
        /*002a*/ 	.short	(.L_17 - .L_16)
.L_16:
        /*002c*/ 	.word	0x00000000
        /*0030*/ 	.short	0x0006
        /*0032*/ 	.short	0x0030
        /*0034*/ 	.byte	0x00, 0xf4, 0x21, 0x00


	//----- nvinfo : EIATTR_KPARAM_INFO
	.align		4
.L_17:
        /*0038*/ 	.byte	0x04, 0x17
        /*003a*/ 	.short	(.L_19 - .L_18)
.L_18:
        /*003c*/ 	.word	0x00000000
        /*0040*/ 	.short	0x0005
        /*0042*/ 	.short	0x0028
        /*0044*/ 	.byte	0x00, 0xf4, 0x21, 0x00


	//----- nvinfo : EIATTR_KPARAM_INFO
	.align		4
.L_19:
        /*0048*/ 	.byte	0x04, 0x17
        /*004a*/ 	.short	(.L_21 - .L_20)
.L_20:
        /*004c*/ 	.word	0x00000000
        /*0050*/ 	.short	0x0004
        /*0052*/ 	.short	0x0020
        /*0054*/ 	.byte	0x00, 0xf4, 0x21, 0x00


	//----- nvinfo : EIATTR_KPARAM_INFO
	.align		4
.L_21:
        /*0058*/ 	.byte	0x04, 0x17
        /*005a*/ 	.short	(.L_23 - .L_22)
.L_22:
        /*005c*/ 	.word	0x00000000
        /*0060*/ 	.short	0x0003
        /*0062*/ 	.short	0x0018
        /*0064*/ 	.byte	0x00, 0xf4, 0x21, 0x00


	//----- nvinfo : EIATTR_KPARAM_INFO
	.align		4
.L_23:
        /*0068*/ 	.byte	0x04, 0x17
        /*006a*/ 	.short	(.L_25 - .L_24)
.L_24:
        /*006c*/ 	.word	0x00000000
        /*0070*/ 	.short	0x0002
        /*0072*/ 	.short	0x0010
        /*0074*/ 	.byte	0x00, 0xf4, 0x21, 0x00


	//----- nvinfo : EIATTR_KPARAM_INFO
	.align		4
.L_25:
        /*0078*/ 	.byte	0x04, 0x17
        /*007a*/ 	.short	(.L_27 - .L_26)
.L_26:
        /*007c*/ 	.word	0x00000000
        /*0080*/ 	.short	0x0001
        /*0082*/ 	.short	0x0008
        /*0084*/ 	.byte	0x00, 0xf4, 0x21, 0x00


	//----- nvinfo : EIATTR_KPARAM_INFO
	.align		4
.L_27:
        /*0088*/ 	.byte	0x04, 0x17
        /*008a*/ 	.short	(.L_29 - .L_28)
.L_28:
        /*008c*/ 	.word	0x00000000
        /*0090*/ 	.short	0x0000
        /*0092*/ 	.short	0x0000
        /*0094*/ 	.byte	0x00, 0xf4, 0x21, 0x00


	//----- nvinfo : EIATTR_SPARSE_MMA_MASK
	.align		4
.L_29:
        /*0098*/ 	.byte	0x03, 0x50
        /*009a*/ 	.short	0x0000


	//----- nvinfo : EIATTR_MAXREG_COUNT
	.align		4
        /*009c*/ 	.byte	0x03, 0x1b
        /*009e*/ 	.short	0x00ff


	//----- nvinfo : EIATTR_EXIT_INSTR_OFFSETS
	.align		4
        /*00a0*/ 	.byte	0x04, 0x1c
        /*00a2*/ 	.short	(.L_31 - .L_30)


	//   ....[0]....
.L_30:
        /*00a4*/ 	.word	0x00001310


	//   ....[1]....
        /*00a8*/ 	.word	0x00001360


	//----- nvinfo : EIATTR_REQNTID
	.align		4
.L_31:
        /*00ac*/ 	.byte	0x04, 0x10
        /*00ae*/ 	.short	(.L_33 - .L_32)
.L_32:
        /*00b0*/ 	.word	0x00000100
        /*00b4*/ 	.word	0x00000001
        /*00b8*/ 	.word	0x00000001


	//----- nvinfo : EIATTR_CBANK_PARAM_SIZE
	.align		4
.L_33:
        /*00bc*/ 	.byte	0x03, 0x19
        /*00be*/ 	.short	0x0040


	//----- nvinfo : EIATTR_PARAM_CBANK
	.align		4
        /*00c0*/ 	.byte	0x04, 0x0a
        /*00c2*/ 	.short	(.L_35 - .L_34)
	.align		4
.L_34:
        /*00c4*/ 	.word	index@(.nv.constant0.triton_poi_fused__native_batch_norm_legit_no_training_add_relu_26)
        /*00c8*/ 	.short	0x0210
        /*00ca*/ 	.short	0x0040


	//----- nvinfo : EIATTR_SW_WAR
	.align		4
.L_35:
        /*00cc*/ 	.byte	0x04, 0x36
        /*00ce*/ 	.short	(.L_37 - .L_36)
.L_36:
        /*00d0*/ 	.word	0x00000008
.L_37:


//--------------------- .nv.callgraph             --------------------------
	.section	.nv.callgraph,"",@"SHT_CUDA_CALLGRAPH"
	.align	4
	.sectionentsize	8
	.align		4
        /*0000*/ 	.word	0x00000000
	.align		4
        /*0004*/ 	.word	0xffffffff
	.align		4
        /*0008*/ 	.word	0x00000000
	.align		4
        /*000c*/ 	.word	0xfffffffe
	.align		4
        /*0010*/ 	.word	0x00000000
	.align		4
        /*0014*/ 	.word	0xfffffffd
	.align		4
        /*0018*/ 	.word	0x00000000
	.align		4
        /*001c*/ 	.word	0xfffffffc


//--------------------- .nv.constant4             --------------------------
	.section	.nv.constant4,"a",@progbits
	.align	8
	.align		8
.nv.constant4:
        /*0000*/ 	.dword	_$_str
	.align		8
        /*0008*/ 	.dword	_$_str_$_2


//--------------------- .text.triton_poi_fused__native_batch_norm_legit_no_training_add_relu_26 --------------------------
	.section	.text.triton_poi_fused__native_batch_norm_legit_no_training_add_relu_26,"ax",@progbits
	.sectionflags	@"SHF_BARRIERS=1"
	.align	128
        .global         triton_poi_fused__native_batch_norm_legit_no_training_add_relu_26
        .type           triton_poi_fused__native_batch_norm_legit_no_training_add_relu_26,@function
        .size           triton_poi_fused__native_batch_norm_legit_no_training_add_relu_26,(.L_x_1 - triton_poi_fused__native_batch_norm_legit_no_training_add_relu_26)
        .other          triton_poi_fused__native_batch_norm_legit_no_training_add_relu_26,@"STO_CUDA_ENTRY STV_DEFAULT"
triton_poi_fused__native_batch_norm_legit_no_training_add_relu_26:
.text.triton_poi_fused__native_batch_norm_legit_no_training_add_relu_26:
[----:B------:R-:W0:Y:S01]  /*0000*/  LDC R1, c[0x0][0x28] ;  /* 0x00000a00ff017b82 */ /* 0x000e220000000800 */
[----:B------:R-:W1:Y:S07]  /*0010*/  S2R R36, SR_CTAID.X ;  /* 0x0000000000247919 */ /* 0x000e6e0000002500 */
[----:B------:R-:W2:Y:S01]  /*0020*/  LDC.64 R8, c[0x0][0x220] ;  /* 0x00008800ff087b82 */ /* 0x000ea20000000a00 */
[----:B------:R-:W-:Y:S02]  /*0030*/  CS2R R4, SRZ ;  /* 0x0000000000047805 */ /* 0x000fe4000001ff00 */
[----:B------:R-:W-:Y:S01]  /*0040*/  CS2R R6, SRZ ;  /* 0x0000000000067805 */ /* 0x000fe2000001ff00 */
[----:B------:R-:W3:Y:S01]  /*0050*/  S2R R11, SR_TID.X ;  /* 0x00000000000b7919 */ /* 0x000ee20000002100 */
[----:B------:R-:W-:Y:S01]  /*0060*/  ULDC.64 UR6, c[0x0][0x208] ;  /* 0x0000820000067ab9 */ /* 0x000fe20000000a00 */
[----:B------:R-:W4:Y:S01]  /*0070*/  S2R R35, SR_CTAID.Y ;  /* 0x0000000000237919 */ /* 0x000f220000002600 */
[----:B------:R-:W-:Y:S01]  /*0080*/  IMAD.MOV.U32 R3, RZ, RZ, 0x3e800000 ;  /* 0x3e800000ff037424 */ /* 0x000fe200078e00ff */
[----:B------:R-:W5:Y:S08]  /*0090*/  LDC.64 R20, c[0x0][0x210] ;  /* 0x00008400ff147b82 */ /* 0x000f700000000a00 */
[----:B------:R-:W5:Y:S01]  /*00a0*/  LDC.64 R28, c[0x0][0x218] ;  /* 0x00008600ff1c7b82 */ /* 0x000f620000000a00 */
[----:B-1----:R-:W-:-:S02]  /*00b0*/  IMAD.SHL.U32 R36, R36, 0x40, RZ ;  /* 0x0000004024247824 */ /* 0x002fc400078e00ff */
[----:B---3--:R-:W-:-:S05]  /*00c0*/  IMAD.SHL.U32 R37, R11, 0x4, RZ ;  /* 0x000000040b257824 */ /* 0x008fca00078e00ff */
[----:B------:R-:W-:-:S04]  /*00d0*/  LOP3.LUT R2, R36, 0x3c, R37, 0xf8, !PT ;  /* 0x0000003c24027812 */ /* 0x000fc800078ef825 */
[C---:B------:R-:W-:Y:S01]  /*00e0*/  ISETP.GE.AND P3, PT, R2.reuse, 0x800, PT ;  /* 0x000008000200780c */ /* 0x040fe20003f66270 */
[----:B--2---:R-:W-:-:S12]  /*00f0*/  IMAD.WIDE R8, R2, 0x4, R8 ;  /* 0x0000000402087825 */ /* 0x004fd800078e0208 */
[----:B------:R1:W2:Y:S01]  /*0100*/  @!P3 LDG.E.EL.128 R4, desc[UR6][R8.64] ;  /* 0x000000060804b981 */ /* 0x0002a2000c2e1d00 */
[----:B------:R-:W-:Y:S01]  /*0110*/  SHF.R.U32.HI R34, RZ, 0x4, R11 ;  /* 0x00000004ff227819 */ /* 0x000fe2000001160b */
[----:B----4-:R-:W-:Y:S01]  /*0120*/  IMAD.SHL.U32 R35, R35, 0x40, RZ ;  /* 0x0000004023237824 */ /* 0x010fe200078e00ff */
[----:B------:R-:W-:Y:S02]  /*0130*/  CS2R R12, SRZ ;  /* 0x00000000000c7805 */ /* 0x000fe4000001ff00 */
[----:B------:R-:W-:Y:S02]  /*0140*/  CS2R R14, SRZ ;  /* 0x00000000000e7805 */ /* 0x000fe4000001ff00 */
[----:B------:R-:W-:-:S04]  /*0150*/  SGXT.U32 R34, R34, 0x4 ;  /* 0x000000042222781a */ /* 0x000fc80000000000 */
[----:B------:R-:W-:Y:S02]  /*0160*/  LOP3.LUT R23, R35, R34, RZ, 0xfc, !PT ;  /* 0x0000002223177212 */ /* 0x000fe400078efcff */
[----:B-1----:R-:W-:Y:S02]  /*0170*/  LOP3.LUT R9, R35, 0x10, R34, 0xfe, !PT ;  /* 0x0000001023097812 */ /* 0x002fe400078efe22 */
[C---:B------:R-:W-:Y:S01]  /*0180*/  ISETP.LT.AND P2, PT, R23.reuse, 0x40, !P3 ;  /* 0x000000401700780c */ /* 0x040fe20005f41270 */
[----:B------:R-:W-:Y:S01]  /*0190*/  IMAD R23, R23, 0x800, R2 ;  /* 0x0000080017177824 */ /* 0x000fe200078e0202 */
[----:B------:R-:W-:Y:S02]  /*01a0*/  LOP3.LUT R19, R35, 0x20, R34, 0xfe, !PT ;  /* 0x0000002023137812 */ /* 0x000fe400078efe22 */
[C---:B------:R-:W-:Y:S02]  /*01b0*/  ISETP.LT.AND P1, PT, R9.reuse, 0x40, !P3 ;  /* 0x000000400900780c */ /* 0x040fe40005f21270 */
[----:B------:R-:W-:Y:S01]  /*01c0*/  LEA R22, R9, R2, 0xb ;  /* 0x0000000209167211 */ /* 0x000fe200078e58ff */
[----:B-----5:R-:W-:-:S04]  /*01d0*/  IMAD.WIDE R8, R23, 0x4, R20 ;  /* 0x0000000417087825 */ /* 0x020fc800078e0214 */
[----:B------:R-:W-:Y:S02]  /*01e0*/  IMAD R26, R19, 0x800, R2 ;  /* 0x00000800131a7824 */ /* 0x000fe400078e0202 */
[----:B0-----:R-:W-:-:S04]  /*01f0*/  IMAD.WIDE R28, R2, 0x4, R28 ;  /* 0x00000004021c7825 */ /* 0x001fc800078e021c */
[----:B--2---:R-:W-:Y:S01]  /*0200*/  FADD R10, R4, 9.9999997473787516356e-06 ;  /* 0x3727c5ac040a7421 */ /* 0x004fe20000000000 */
[----:B------:R-:W-:Y:S01]  /*0210*/  FADD R0, R5, 9.9999997473787516356e-06 ;  /* 0x3727c5ac05007421 */ /* 0x000fe20000000000 */
[----:B------:R-:W-:Y:S01]  /*0220*/  FADD R27, R6, 9.9999997473787516356e-06 ;  /* 0x3727c5ac061b7421 */ /* 0x000fe20000000000 */
[----:B------:R-:W-:Y:S01]  /*0230*/  FADD R30, R7, 9.9999997473787516356e-06 ;  /* 0x3727c5ac071e7421 */ /* 0x000fe20000000000 */
[----:B------:R-:W-:Y:S02]  /*0240*/  CS2R R4, SRZ ;  /* 0x0000000000047805 */ /* 0x000fe4000001ff00 */
[----:B------:R-:W-:Y:S01]  /*0250*/  CS2R R6, SRZ ;  /* 0x0000000000067805 */ /* 0x000fe2000001ff00 */
[----:B------:R-:W0:Y:S05]  /*0260*/  MUFU.SQRT R10, R10 ;  /* 0x0000000a000a7308 */ /* 0x000e2a0000002000 */
[----:B------:R1:W2:Y:S03]  /*0270*/  @P2 LDG.E.EL.128 R4, desc[UR6][R8.64] ;  /* 0x0000000608042981 */ /* 0x0002a6000c2e1d00 */
[----:B------:R-:W3:Y:S01]  /*0280*/  MUFU.SQRT R0, R0 ;  /* 0x0000000000007308 */ /* 0x000ee20000002000 */
[----:B0-----:R-:W-:-:S07]  /*0290*/  FSETP.GT.AND P0, PT, R10, 8.50705917302346158658e+37, PT ;  /* 0x7e8000000a00780b */ /* 0x001fce0003f04000 */
[----:B------:R-:W0:Y:S01]  /*02a0*/  MUFU.SQRT R27, R27 ;  /* 0x0000001b001b7308 */ /* 0x000e220000002000 */
[----:B------:R-:W-:Y:S02]  /*02b0*/  FSETP.GEU.AND P6, PT, R10, 1.175494350822287508e-38, PT ;  /* 0x008000000a00780b */ /* 0x000fe40003fce000 */
[----:B------:R-:W-:Y:S02]  /*02c0*/  FSEL R16, R3, 1, P0 ;  /* 0x3f80000003107808 */ /* 0x000fe40000000000 */
[----:B---3--:R-:W-:-:S03]  /*02d0*/  FSETP.GT.AND P5, PT, R0, 8.50705917302346158658e+37, PT ;  /* 0x7e8000000000780b */ /* 0x008fc60003fa4000 */
[----:B------:R-:W3:Y:S01]  /*02e0*/  MUFU.SQRT R30, R30 ;  /* 0x0000001e001e7308 */ /* 0x000ee20000002000 */
[----:B------:R-:W-:Y:S01]  /*02f0*/  FSETP.GEU.AND P4, PT, R0, 1.175494350822287508e-38, PT ;  /* 0x008000000000780b */ /* 0x000fe20003f8e000 */
[----:B------:R-:W-:-:S04]  /*0300*/  @P0 FMUL R10, R10, 0.25 ;  /* 0x3e8000000a0a0820 */ /* 0x000fc80000400000 */
[----:B------:R-:W-:Y:S01]  /*0310*/  @!P6 FMUL R16, R16, 16777216 ;  /* 0x4b8000001010e820 */ /* 0x000fe20000400000 */
[----:B------:R-:W-:Y:S01]  /*0320*/  @!P6 FMUL R10, R10, 16777216 ;  /* 0x4b8000000a0ae820 */ /* 0x000fe20000400000 */
[----:B0-----:R-:W-:Y:S02]  /*0330*/  FSETP.GT.AND P6, PT, R27, 8.50705917302346158658e+37, PT ;  /* 0x7e8000001b00780b */ /* 0x001fe40003fc4000 */
[----:B------:R-:W-:Y:S01]  /*0340*/  FSEL R31, R3, 1, P5 ;  /* 0x3f800000031f7808 */ /* 0x000fe20002800000 */
[----:B------:R-:W-:Y:S01]  /*0350*/  @P5 FMUL R0, R0, 0.25 ;  /* 0x3e80000000005820 */ /* 0x000fe20000400000 */
[----:B------:R0:W4:Y:S01]  /*0360*/  MUFU.RCP R25, R10 ;  /* 0x0000000a00197308 */ /* 0x0001220000001000 */
[----:B---3--:R-:W-:Y:S02]  /*0370*/  FSETP.GT.AND P5, PT, R30, 8.50705917302346158658e+37, PT ;  /* 0x7e8000001e00780b */ /* 0x008fe40003fa4000 */
[----:B------:R-:W-:Y:S01]  /*0380*/  @!P4 FMUL R0, R0, 16777216 ;  /* 0x4b8000000000c820 */ /* 0x000fe20000400000 */
[----:B------:R-:W-:Y:S01]  /*0390*/  @!P4 FMUL R31, R31, 16777216 ;  /* 0x4b8000001f1fc820 */ /* 0x000fe20000400000 */
[----:B------:R-:W-:-:S02]  /*03a0*/  FSETP.GEU.AND P4, PT, R27, 1.175494350822287508e-38, PT ;  /* 0x008000001b00780b */ /* 0x000fc40003f8e000 */
[----:B------:R-:W-:Y:S02]  /*03b0*/  FSEL R24, R3, 1, P6 ;  /* 0x3f80000003187808 */ /* 0x000fe40003000000 */
[----:B------:R-:W-:Y:S01]  /*03c0*/  @P6 FMUL R27, R27, 0.25 ;  /* 0x3e8000001b1b6820 */ /* 0x000fe20000400000 */
[----:B------:R-:W-:Y:S01]  /*03d0*/  FSETP.GEU.AND P6, PT, R30, 1.175494350822287508e-38, PT ;  /* 0x008000001e00780b */ /* 0x000fe20003fce000 */
[----:B------:R-:W3:Y:S01]  /*03e0*/  MUFU.RCP R0, R0 ;  /* 0x0000000000007308 */ /* 0x000ee20000001000 */
[----:B------:R-:W-:Y:S01]  /*03f0*/  ISETP.LT.AND P0, PT, R19, 0x40, !P3 ;  /* 0x000000401300780c */ /* 0x000fe20005f01270 */
[----:B0-----:R-:W-:-:S04]  /*0400*/  IMAD.WIDE R10, R22, 0x4, R20 ;  /* 0x00000004160a7825 */ /* 0x001fc800078e0214 */
[----:B------:R-:W-:Y:S01]  /*0410*/  @P5 FMUL R30, R30, 0.25 ;  /* 0x3e8000001e1e5820 */ /* 0x000fe20000400000 */
[----:B----4-:R-:W-:Y:S01]  /*0420*/  FMUL R25, R25, R16 ;  /* 0x0000001019197220 */ /* 0x010fe20000400000 */
[----:B------:R-:W-:Y:S01]  /*0430*/  CS2R R18, SRZ ;  /* 0x0000000000127805 */ /* 0x000fe2000001ff00 */
[----:B-1----:R-:W-:Y:S01]  /*0440*/  IMAD.WIDE R8, R26, 0x4, R20 ;  /* 0x000000041a087825 */ /* 0x002fe200078e0214 */
[----:B------:R0:W4:Y:S03]  /*0450*/  @P1 LDG.E.EL.128 R12, desc[UR6][R10.64] ;  /* 0x000000060a0c1981 */ /* 0x000126000c2e1d00 */
[----:B------:R-:W-:Y:S01]  /*0460*/  @!P6 FMUL R30, R30, 16777216 ;  /* 0x4b8000001e1ee820 */ /* 0x000fe20000400000 */
[----:B------:R-:W-:Y:S01]  /*0470*/  CS2R R16, SRZ ;  /* 0x0000000000107805 */ /* 0x000fe2000001ff00 */
[----:B---3--:R-:W-:-:S04]  /*0480*/  FMUL R0, R0, R31 ;  /* 0x0000001f00007220 */ /* 0x008fc80000400000 */
[----:B------:R-:W1:Y:S01]  /*0490*/  MUFU.RCP R30, R30 ;  /* 0x0000001e001e7308 */ /* 0x000e620000001000 */
[----:B------:R-:W-:Y:S01]  /*04a0*/  FSEL R31, R3, 1, P5 ;  /* 0x3f800000031f7808 */ /* 0x000fe20002800000 */
[----:B------:R3:W5:Y:S01]  /*04b0*/  @P0 LDG.E.EL.128 R16, desc[UR6][R8.64] ;  /* 0x0000000608100981 */ /* 0x000762000c2e1d00 */
[----:B------:R-:W-:Y:S01]  /*04c0*/  LOP3.LUT R3, R35, 0x30, R34, 0xfe, !PT ;  /* 0x0000003023037812 */ /* 0x000fe200078efe22 */
[----:B------:R-:W-:Y:S01]  /*04d0*/  @!P4 FMUL R27, R27, 16777216 ;  /* 0x4b8000001b1bc820 */ /* 0x000fe20000400000 */
[----:B------:R-:W-:Y:S01]  /*04e0*/  @!P4 FMUL R24, R24, 16777216 ;  /* 0x4b8000001818c820 */ /* 0x000fe20000400000 */
[----:B0-----:R-:W-:Y:S02]  /*04f0*/  CS2R R10, SRZ ;  /* 0x00000000000a7805 */ /* 0x001fe4000001ff00 */
[----:B------:R-:W-:Y:S01]  /*0500*/  ISETP.LT.AND P4, PT, R3, 0x40, !P3 ;  /* 0x000000400300780c */ /* 0x000fe20005f81270 */
[----:B------:R-:W-:Y:S01]  /*0510*/  @!P6 FMUL R31, R31, 16777216 ;  /* 0x4b8000001f1fe820 */ /* 0x000fe20000400000 */
[----:B---3--:R-:W-:Y:S01]  /*0520*/  CS2R R8, SRZ ;  /* 0x0000000000087805 */ /* 0x008fe2000001ff00 */
[----:B------:R-:W-:-:S02]  /*0530*/  IMAD R32, R3, 0x800, R2 ;  /* 0x0000080003207824 */ /* 0x000fc400078e0202 */
[----:B-1----:R-:W-:Y:S01]  /*0540*/  FMUL R3, R30, R31 ;  /* 0x0000001f1e037220 */ /* 0x002fe20000400000 */
[----:B------:R-:W-:Y:S02]  /*0550*/  CS2R R30, SRZ ;  /* 0x00000000001e7805 */ /* 0x000fe4000001ff00 */
[----:B------:R0:W2:Y:S01]  /*0560*/  @!P3 LDG.E.EL.128 R8, desc[UR6][R28.64] ;  /* 0x000000061c08b981 */ /* 0x0000a2000c2e1d00 */
[----:B------:R-:W-:Y:S01]  /*0570*/  IMAD.WIDE R20, R32, 0x4, R20 ;  /* 0x0000000420147825 */ /* 0x000fe200078e0214 */
[----:B0-----:R-:W-:-:S06]  /*0580*/  CS2R R28, SRZ ;  /* 0x00000000001c7805 */ /* 0x001fcc000001ff00 */
[----:B------:R5:W3:Y:S01]  /*0590*/  @P4 LDG.E.EL.128 R28, desc[UR6][R20.64] ;  /* 0x00000006141c4981 */ /* 0x000ae2000c2e1d00 */
[----:B------:R-:W0:Y:S02]  /*05a0*/  MUFU.RCP R27, R27 ;  /* 0x0000001b001b7308 */ /* 0x000e240000001000 */
[----:B0-----:R-:W-:Y:S01]  /*05b0*/  FMUL R24, R27, R24 ;  /* 0x000000181b187220 */ /* 0x001fe20000400000 */
[C---:B--2---:R-:W-:Y:S01]  /*05c0*/  FADD R7, -R11.reuse, R7 ;  /* 0x000000070b077221 */ /* 0x044fe20000000100 */
[C---:B----4-:R-:W-:Y:S01]  /*05d0*/  FADD R15, -R11.reuse, R15 ;  /* 0x0000000f0b0f7221 */ /* 0x050fe20000000100 */
[----:B-----5:R-:W-:Y:S01]  /*05e0*/  FADD R20, -R11, R19 ;  /* 0x000000130b147221 */ /* 0x020fe20000000100 */
[C---:B------:R-:W-:Y:S01]  /*05f0*/  FADD R13, -R9.reuse, R13 ;  /* 0x0000000d090d7221 */ /* 0x040fe20000000100 */
[----:B------:R-:W-:Y:S01]  /*0600*/  FADD R12, -R8, R12 ;  /* 0x0000000c080c7221 */ /* 0x000fe20000000100 */
[C---:B------:R-:W-:Y:S01]  /*0610*/  FADD R6, -R10.reuse, R6 ;  /* 0x000000060a067221 */ /* 0x040fe20000000100 */
[C---:B------:R-:W-:Y:S01]  /*0620*/  FADD R14, -R10.reuse, R14 ;  /* 0x0000000e0a0e7221 */ /* 0x040fe20000000100 */
[----:B------:R-:W-:Y:S01]  /*0630*/  FADD R21, -R9, R17 ;  /* 0x0000001109157221 */ /* 0x000fe20000000100 */
[----:B---3--:R-:W-:Y:S01]  /*0640*/  FADD R31, -R11, R31 ;  /* 0x0000001f0b1f7221 */ /* 0x008fe20000000100 */
[----:B------:R-:W-:-:S02]  /*0650*/  FADD R11, -R10, R18 ;  /* 0x000000120a0b7221 */ /* 0x000fc40000000100 */
[----:B------:R-:W0:Y:S01]  /*0660*/  LDC.64 R18, c[0x0][0x228] ;  /* 0x00008a00ff127b82 */ /* 0x000e220000000a00 */
[----:B------:R-:W-:Y:S01]  /*0670*/  FADD R30, -R10, R30 ;  /* 0x0000001e0a1e7221 */ /* 0x000fe20000000100 */
[C---:B------:R-:W-:Y:S01]  /*0680*/  FADD R10, -R9.reuse, R5 ;  /* 0x00000005090a7221 */ /* 0x040fe20000000100 */
[----:B------:R-:W-:Y:S01]  /*0690*/  FADD R29, -R9, R29 ;  /* 0x0000001d091d7221 */ /* 0x000fe20000000100 */
[----:B------:R-:W-:Y:S01]  /*06a0*/  FMUL R27, R25, R12 ;  /* 0x0000000c191b7220 */ /* 0x000fe20000400000 */
[----:B------:R-:W-:-:S03]  /*06b0*/  FMUL R9, R0, R13 ;  /* 0x0000000d00097220 */ /* 0x000fc60000400000 */
[----:B------:R-:W1:Y:S01]  /*06c0*/  LDC.64 R12, c[0x0][0x230] ;  /* 0x00008c00ff0c7b82 */ /* 0x000e620000000a00 */
[C---:B------:R-:W-:Y:S01]  /*06d0*/  FADD R4, -R8.reuse, R4 ;  /* 0x0000000408047221 */ /* 0x040fe20000000100 */
[C---:B------:R-:W-:Y:S01]  /*06e0*/  FADD R16, -R8.reuse, R16 ;  /* 0x0000001008107221 */ /* 0x040fe20000000100 */
[----:B------:R-:W-:Y:S02]  /*06f0*/  FADD R8, -R8, R28 ;  /* 0x0000001c08087221 */ /* 0x000fe40000000100 */
[C---:B------:R-:W-:Y:S01]  /*0700*/  FMUL R33, R25.reuse, R4 ;  /* 0x0000000419217220 */ /* 0x040fe20000400000 */
[C---:B------:R-:W-:Y:S01]  /*0710*/  FMUL R28, R25.reuse, R16 ;  /* 0x00000010191c7220 */ /* 0x040fe20000400000 */
[----:B------:R-:W-:Y:S01]  /*0720*/  CS2R R16, SRZ ;  /* 0x0000000000107805 */ /* 0x000fe2000001ff00 */
[----:B------:R-:W-:Y:S01]  /*0730*/  FMUL R25, R25, R8 ;  /* 0x0000000819197220 */ /* 0x000fe20000400000 */
[----:B------:R-:W-:Y:S01]  /*0740*/  FMUL R8, R0, R10 ;  /* 0x0000000a00087220 */ /* 0x000fe20000400000 */
[----:B------:R-:W-:Y:S01]  /*0750*/  FMUL R10, R24, R6 ;  /* 0x00000006180a7220 */ /* 0x000fe20000400000 */
[----:B0-----:R-:W-:Y:S01]  /*0760*/  IMAD.WIDE R4, R2, 0x4, R18 ;  /* 0x0000000402047825 */ /* 0x001fe200078e0212 */
[----:B------:R-:W-:-:S03]  /*0770*/  CS2R R18, SRZ ;  /* 0x0000000000127805 */ /* 0x000fc6000001ff00 */
[C---:B------:R-:W-:Y:S01]  /*0780*/  FMUL R21, R0.reuse, R21 ;  /* 0x0000001500157220 */ /* 0x040fe20000400000 */
[----:B------:R-:W-:Y:S01]  /*0790*/  FMUL R29, R0, R29 ;  /* 0x0000001d001d7220 */ /* 0x000fe20000400000 */
[----:B------:R-:W-:Y:S01]  /*07a0*/  FMUL R6, R24, R11 ;  /* 0x0000000b18067220 */ /* 0x000fe20000400000 */
[C---:B------:R-:W-:Y:S01]  /*07b0*/  FMUL R7, R3.reuse, R7 ;  /* 0x0000000703077220 */ /* 0x040fe20000400000 */
[C---:B------:R-:W-:Y:S01]  /*07c0*/  FMUL R11, R3.reuse, R15 ;  /* 0x0000000f030b7220 */ /* 0x040fe20000400000 */
[----:B------:R0:W2:Y:S01]  /*07d0*/  @!P3 LDG.E.EL.128 R16, desc[UR6][R4.64] ;  /* 0x000000060410b981 */ /* 0x0000a2000c2e1d00 */
[C---:B------:R-:W-:Y:S01]  /*07e0*/  FMUL R20, R3.reuse, R20 ;  /* 0x0000001403147220 */ /* 0x040fe20000400000 */
[----:B------:R-:W-:Y:S01]  /*07f0*/  FMUL R0, R3, R31 ;  /* 0x0000001f03007220 */ /* 0x000fe20000400000 */
[----:B-1----:R-:W-:Y:S01]  /*0800*/  IMAD.WIDE R2, R2, 0x4, R12 ;  /* 0x0000000402027825 */ /* 0x002fe200078e020c */
[----:B------:R-:W-:-:S03]  /*0810*/  CS2R R12, SRZ ;  /* 0x00000000000c7805 */ /* 0x000fc6000001ff00 */
[----:B0-----:R-:W-:Y:S01]  /*0820*/  FMUL R5, R24, R14 ;  /* 0x0000000e18057220 */ /* 0x001fe20000400000 */
[----:B------:R-:W-:-:S06]  /*0830*/  CS2R R14, SRZ ;  /* 0x00000000000e7805 */ /* 0x000fcc000001ff00 */
[----:B------:R-:W2:Y:S01]  /*0840*/  @!P3 LDG.E.EL.128 R12, desc[UR6][R2.64] ;  /* 0x00000006020cb981 */ /* 0x000ea2000c2e1d00 */
[----:B------:R-:W-:Y:S01]  /*0850*/  FMUL R4, R24, R30 ;  /* 0x0000001e18047220 */ /* 0x000fe20000400000 */
[-CC-:B--2---:R-:W-:Y:S01]  /*0860*/  FFMA R0, R0, R19.reuse, R15.reuse ;  /* 0x0000001300007223 */ /* 0x184fe2000000000f */
[-CC-:B------:R-:W-:Y:S01]  /*0870*/  FFMA R3, R20, R19.reuse, R15.reuse ;  /* 0x0000001314037223 */ /* 0x180fe2000000000f */
[-CC-:B------:R-:W-:Y:S01]  /*0880*/  FFMA R2, R11, R19.reuse, R15.reuse ;  /* 0x000000130b027223 */ /* 0x180fe2000000000f */
[----:B------:R-:W-:Y:S01]  /*0890*/  FFMA R24, R7, R19, R15 ;  /* 0x0000001307187223 */ /* 0x000fe2000000000f */
[-CC-:B------:R-:W-:Y:S01]  /*08a0*/  FFMA R4, R4, R18.reuse, R14.reuse ;  /* 0x0000001204047223 */ /* 0x180fe2000000000e */
[-CC-:B------:R-:W-:Y:S01]  /*08b0*/  FFMA R6, R6, R18.reuse, R14.reuse ;  /* 0x0000001206067223 */ /* 0x180fe2000000000e */
[-CC-:B------:R-:W-:Y:S01]  /*08c0*/  FFMA R5, R5, R18.reuse, R14.reuse ;  /* 0x0000001205057223 */ /* 0x180fe2000000000e */
[----:B------:R-:W-:Y:S02]  /*08d0*/  FFMA R30, R10, R18, R14 ;  /* 0x000000120a1e7223 */ /* 0x000fe4000000000e */
[----:B------:R-:W0:Y:S01]  /*08e0*/  LDC.64 R14, c[0x0][0x238] ;  /* 0x00008e00ff0e7b82 */ /* 0x000e220000000a00 */
[-CC-:B------:R-:W-:Y:S01]  /*08f0*/  FFMA R20, R9, R17.reuse, R13.reuse ;  /* 0x0000001109147223 */ /* 0x180fe2000000000d */
[----:B------:R-:W-:Y:S01]  /*0900*/  FFMA R18, R8, R17, R13 ;  /* 0x0000001108127223 */ /* 0x000fe2000000000d */
[----:B------:R-:W-:-:S02]  /*0910*/  CS2R R8, SRZ ;  /* 0x0000000000087805 */ /* 0x000fc4000001ff00 */
[----:B------:R-:W-:Y:S01]  /*0920*/  CS2R R10, SRZ ;  /* 0x00000000000a7805 */ /* 0x000fe2000001ff00 */
[----:B0-----:R-:W-:-:S05]  /*0930*/  IMAD.WIDE R14, R23, 0x4, R14 ;  /* 0x00000004170e7825 */ /* 0x001fca00078e020e */
[----:B------:R0:W2:Y:S01]  /*0940*/  @P2 LDG.E.EL.128 R8, desc[UR6][R14.64] ;  /* 0x000000060e082981 */ /* 0x0000a2000c2e1d00 */
[-CC-:B------:R-:W-:Y:S01]  /*0950*/  FFMA R7, R29, R17.reuse, R13.reuse ;  /* 0x000000111d077223 */ /* 0x180fe2000000000d */
[----:B------:R-:W-:Y:S01]  /*0960*/  FFMA R21, R21, R17, R13 ;  /* 0x0000001115157223 */ /* 0x000fe2000000000d */
[-CC-:B------:R-:W-:Y:S01]  /*0970*/  FFMA R25, R25, R16.reuse, R12.reuse ;  /* 0x0000001019197223 */ /* 0x180fe2000000000c */
[-CC-:B------:R-:W-:Y:S01]  /*0980*/  FFMA R28, R28, R16.reuse, R12.reuse ;  /* 0x000000101c1c7223 */ /* 0x180fe2000000000c */
[-CC-:B------:R-:W-:Y:S01]  /*0990*/  FFMA R29, R27, R16.reuse, R12.reuse ;  /* 0x000000101b1d7223 */ /* 0x180fe2000000000c */
[----:B------:R-:W-:Y:S02]  /*09a0*/  FFMA R33, R33, R16, R12 ;  /* 0x0000001021217223 */ /* 0x000fe4000000000c */
[----:B------:R-:W1:Y:S01]  /*09b0*/  LDC.64 R16, c[0x0][0x238] ;  /* 0x00008e00ff107b82 */ /* 0x000e620000000a00 */
[----:B------:R-:W-:Y:S02]  /*09c0*/  CS2R R12, SRZ ;  /* 0x00000000000c7805 */ /* 0x000fe4000001ff00 */
[----:B0-----:R-:W-:Y:S01]  /*09d0*/  CS2R R14, SRZ ;  /* 0x00000000000e7805 */ /* 0x001fe2000001ff00 */
[----:B-1----:R-:W-:-:S04]  /*09e0*/  IMAD.WIDE R16, R22, 0x4, R16 ;  /* 0x0000000416107825 */ /* 0x002fc800078e0210 */
[----:B------:R-:W0:Y:S01]  /*09f0*/  LDC.64 R22, c[0x0][0x238] ;  /* 0x00008e00ff167b82 */ /* 0x000e220000000a00 */
[----:B------:R1:W3:Y:S02]  /*0a00*/  @P1 LDG.E.EL.128 R12, desc[UR6][R16.64] ;  /* 0x00000006100c1981 */ /* 0x0002e4000c2e1d00 */
[----:B-1----:R-:W-:Y:S01]  /*0a10*/  CS2R R16, SRZ ;  /* 0x0000000000107805 */ /* 0x002fe2000001ff00 */
[----:B0-----:R-:W-:-:S04]  /*0a20*/  IMAD.WIDE R26, R26, 0x4, R22 ;  /* 0x000000041a1a7825 */ /* 0x001fc800078e0216 */
[----:B------:R-:W-:Y:S01]  /*0a30*/  IMAD.WIDE R22, R32, 0x4, R22 ;  /* 0x0000000420167825 */ /* 0x000fe200078e0216 */
[----:B--2---:R-:W-:-:S03]  /*0a40*/  FSETP.GEU.AND P1, PT, R18, -R9, PT ;  /* 0x800000091200720b */ /* 0x004fc60003f2e000 */
[----:B------:R-:W-:Y:S01]  /*0a50*/  FADD R32, R18, R9 ;  /* 0x0000000912207221 */ /* 0x000fe20000000000 */
[----:B------:R-:W-:Y:S02]  /*0a60*/  CS2R R18, SRZ ;  /* 0x0000000000127805 */ /* 0x000fe4000001ff00 */
[C---:B------:R-:W-:Y:S01]  /*0a70*/  FSETP.GEU.AND P5, PT, R30.reuse, -R10, PT ;  /* 0x8000000a1e00720b */ /* 0x040fe20003fae000 */
[C---:B------:R-:W-:Y:S01]  /*0a80*/  FADD R31, R33.reuse, R8 ;  /* 0x00000008211f7221 */ /* 0x040fe20000000000 */
[----:B------:R-:W-:Y:S01]  /*0a90*/  FSETP.GEU.AND P2, PT, R33, -R8, PT ;  /* 0x800000082100720b */ /* 0x000fe20003f4e000 */
[----:B------:R-:W-:Y:S01]  /*0aa0*/  FADD R30, R30, R10 ;  /* 0x0000000a1e1e7221 */ /* 0x000fe20000000000 */
[----:B------:R-:W2:Y:S01]  /*0ab0*/  @P0 LDG.E.EL.128 R16, desc[UR6][R26.64] ;  /* 0x000000061a100981 */ /* 0x000ea2000c2e1d00 */
[C---:B------:R-:W-:Y:S01]  /*0ac0*/  FSETP.GEU.AND P0, PT, R24.reuse, -R11, PT ;  /* 0x8000000b1800720b */ /* 0x040fe20003f0e000 */
[----:B------:R-:W-:Y:S01]  /*0ad0*/  FADD R24, R24, R11 ;  /* 0x0000000b18187221 */ /* 0x000fe20000000000 */
[----:B------:R-:W-:-:S02]  /*0ae0*/  CS2R R8, SRZ ;  /* 0x0000000000087805 */ /* 0x000fc4000001ff00 */
[----:B------:R-:W-:-:S06]  /*0af0*/  CS2R R10, SRZ ;  /* 0x00000000000a7805 */ /* 0x000fcc000001ff00 */
[----:B------:R0:W4:Y:S01]  /*0b00*/  @P4 LDG.E.EL.128 R8, desc[UR6][R22.64] ;  /* 0x0000000616084981 */ /* 0x000122000c2e1d00 */
[----:B------:R-:W1:Y:S01]  /*0b10*/  S2R R33, SR_TID.X ;  /* 0x0000000000217919 */ /* 0x000e620000002100 */
[----:B------:R-:W5:Y:S01]  /*0b20*/  S2UR UR5, SR_CgaCtaId ;  /* 0x00000000000579c3 */ /* 0x000f620000008800 */
[----:B------:R-:W-:Y:S01]  /*0b30*/  UMOV UR4, 0x400 ;  /* 0x0000040000047882 */ /* 0x000fe20000000000 */
[C---:B---3--:R-:W-:Y:S01]  /*0b40*/  FSETP.GEU.AND P3, PT, R20.reuse, -R13, PT ;  /* 0x8000000d1400720b */ /* 0x048fe20003f6e000 */
[----:B0-----:R-:W-:Y:S01]  /*0b50*/  FADD R22, R20, R13 ;  /* 0x0000000d14167221 */ /* 0x001fe20000000000 */
[----:B------:R-:W-:Y:S01]  /*0b60*/  FSETP.GEU.AND P4, PT, R29, -R12, PT ;  /* 0x8000000c1d00720b */ /* 0x000fe20003f8e000 */
[----:B-----5:R-:W-:Y:S01]  /*0b70*/  UPRMT UR4, UR5, 0x654, UR4 ;  /* 0x0000065405047896 */ /* 0x020fe20008000004 */
[----:B-1----:R-:W-:Y:S01]  /*0b80*/  IMAD.SHL.U32 R26, R33, 0x100, RZ ;  /* 0x00000100211a7824 */ /* 0x002fe200078e00ff */
[----:B------:R-:W-:-:S04]  /*0b90*/  SHF.R.U32.HI R27, RZ, 0x4, R33 ;  /* 0x00000004ff1b7819 */ /* 0x000fc80000011621 */
[----:B------:R-:W-:Y:S02]  /*0ba0*/  SGXT.U32 R27, R27, 0x4 ;  /* 0x000000041b1b781a */ /* 0x000fe40000000000 */
[----:B------:R-:W-:Y:S01]  /*0bb0*/  LOP3.LUT R26, R26, 0xf00, RZ, 0xc0, !PT ;  /* 0x00000f001a1a7812 */ /* 0x000fe200078ec0ff */
[----:B------:R-:W-:-:S03]  /*0bc0*/  FADD R12, R29, R12 ;  /* 0x0000000c1d0c7221 */ /* 0x000fc60000000000 */
[C---:B------:R-:W-:Y:S02]  /*0bd0*/  LOP3.LUT R27, R26.reuse, R27, RZ, 0xfc, !PT ;  /* 0x0000001b1a1b7212 */ /* 0x040fe400078efcff */
[----:B------:R-:W-:Y:S02]  /*0be0*/  LEA.HI R20, R26, UR4, RZ, 0x1e ;  /* 0x000000041a147c11 */ /* 0x000fe4000f8ff0ff */
[----:B------:R-:W-:Y:S02]  /*0bf0*/  FSEL R29, R32, RZ, P1 ;  /* 0x000000ff201d7208 */ /* 0x000fe40000800000 */
[C---:B------:R-:W-:Y:S01]  /*0c00*/  LOP3.LUT R23, R26.reuse, 0x80, RZ, 0xfc, !PT ;  /* 0x000000801a177812 */ /* 0x040fe200078efcff */
[----:B------:R-:W-:Y:S01]  /*0c10*/  IMAD R13, R27, 0x4, R20 ;  /* 0x000000041b0d7824 */ /* 0x000fe200078e0214 */
[C---:B------:R-:W-:Y:S02]  /*0c20*/  LOP3.LUT R32, R26.reuse, 0xc0, RZ, 0xfc, !PT ;  /* 0x000000c01a207812 */ /* 0x040fe400078efcff */
[----:B------:R-:W-:-:S02]  /*0c30*/  LOP3.LUT R20, R26, 0x40, RZ, 0xfc, !PT ;  /* 0x000000401a147812 */ /* 0x000fc400078efcff */
[----:B------:R-:W-:Y:S02]  /*0c40*/  LEA.HI R26, R23, UR4, RZ, 0x1e ;  /* 0x00000004171a7c11 */ /* 0x000fe4000f8ff0ff */
[----:B------:R-:W-:Y:S02]  /*0c50*/  LEA.HI R32, R32, UR4, RZ, 0x1e ;  /* 0x0000000420207c11 */ /* 0x000fe4000f8ff0ff */
[----:B------:R-:W-:Y:S01]  /*0c60*/  LEA.HI R20, R20, UR4, RZ, 0x1e ;  /* 0x0000000414147c11 */ /* 0x000fe2000f8ff0ff */
[C---:B------:R-:W-:Y:S02]  /*0c70*/  IMAD R23, R27.reuse, 0x4, R26 ;  /* 0x000000041b177824 */ /* 0x040fe400078e021a */
[C---:B------:R-:W-:Y:S01]  /*0c80*/  IMAD R26, R27.reuse, 0x4, R32 ;  /* 0x000000041b1a7824 */ /* 0x040fe200078e0220 */
[----:B------:R-:W-:Y:S02]  /*0c90*/  LEA R20, R27, R20, 0x2 ;  /* 0x000000141b147211 */ /* 0x000fe400078e10ff */
[----:B------:R-:W-:-:S02]  /*0ca0*/  FSEL R27, R24, RZ, P0 ;  /* 0x000000ff181b7208 */ /* 0x000fc40000000000 */
[C---:B------:R-:W-:Y:S01]  /*0cb0*/  FSETP.GEU.AND P0, PT, R5.reuse, -R14, PT ;  /* 0x8000000e0500720b */ /* 0x040fe20003f0e000 */
[----:B------:R-:W-:Y:S01]  /*0cc0*/  FADD R5, R5, R14 ;  /* 0x0000000e05057221 */ /* 0x000fe20000000000 */
[----:B------:R-:W-:-:S04]  /*0cd0*/  FSEL R31, R31, RZ, P2 ;  /* 0x000000ff1f1f7208 */ /* 0x000fc80001000000 */
[----:B------:R-:W-:Y:S01]  /*0ce0*/  FSEL R14, R5, RZ, P0 ;  /* 0x000000ff050e7208 */ /* 0x000fe20000000000 */
[----:B------:R-:W-:Y:S01]  /*0cf0*/  STS [R13], R31 ;  /* 0x0000001f0d007388 */ /* 0x000fe20000000800 */
[----:B------:R-:W-:Y:S02]  /*0d00*/  FSEL R12, R12, RZ, P4 ;  /* 0x000000ff0c0c7208 */ /* 0x000fe40002000000 */
[----:B------:R-:W-:Y:S01]  /*0d10*/  FSETP.GEU.AND P4, PT, R2, -R15, PT ;  /* 0x8000000f0200720b */ /* 0x000fe20003f8e000 */
[----:B------:R0:W-:Y:S01]  /*0d20*/  STS [R20+0x100], R29 ;  /* 0x0001001d14007388 */ /* 0x0001e20000000800 */
[----:B------:R-:W-:Y:S01]  /*0d30*/  FSEL R30, R30, RZ, P5 ;  /* 0x000000ff1e1e7208 */ /* 0x000fe20002800000 */
[----:B------:R-:W-:Y:S01]  /*0d40*/  FADD R2, R2, R15 ;  /* 0x0000000f02027221 */ /* 0x000fe20000000000 */
[----:B0-----:R-:W-:-:S03]  /*0d50*/  FSEL R29, R22, RZ, P3 ;  /* 0x000000ff161d7208 */ /* 0x001fc60001800000 */
[----:B------:R-:W-:Y:S01]  /*0d60*/  STS [R23+0x200], R30 ;  /* 0x0002001e17007388 */ /* 0x000fe20000000800 */
[----:B------:R-:W-:-:S03]  /*0d70*/  FSEL R5, R2, RZ, P4 ;  /* 0x000000ff02057208 */ /* 0x000fc60002000000 */
[----:B------:R-:W-:Y:S04]  /*0d80*/  STS [R26+0x300], R27 ;  /* 0x0003001b1a007388 */ /* 0x000fe80000000800 */
[----:B------:R-:W-:Y:S04]  /*0d90*/  STS [R13+0x40], R12 ;  /* 0x0000400c0d007388 */ /* 0x000fe80000000800 */
[----:B------:R-:W-:Y:S01]  /*0da0*/  STS [R20+0x140], R29 ;  /* 0x0001401d14007388 */ /* 0x000fe20000000800 */
[----:B------:R-:W-:-:S03]  /*0db0*/  IMAD.SHL.U32 R2, R33, 0x4, RZ ;  /* 0x0000000421027824 */ /* 0x000fc600078e00ff */
[----:B------:R-:W-:Y:S04]  /*0dc0*/  STS [R23+0x240], R14 ;  /* 0x0002400e17007388 */ /* 0x000fe80000000800 */
[----:B------:R0:W-:Y:S01]  /*0dd0*/  STS [R26+0x340], R5 ;  /* 0x000340051a007388 */ /* 0x0001e20000000800 */
[----:B------:R-:W-:Y:S02]  /*0de0*/  LOP3.LUT R2, R2, 0x3fc, RZ, 0xc0, !PT ;  /* 0x000003fc02027812 */ /* 0x000fe400078ec0ff */
[----:B------:R-:W-:Y:S02]  /*0df0*/  LOP3.LUT R33, R33, 0xf0, RZ, 0xc0, !PT ;  /* 0x000000f021217812 */ /* 0x000fe400078ec0ff */
[----:B0-----:R-:W-:-:S04]  /*0e00*/  LOP3.LUT R5, R2, 0x400, RZ, 0xfc, !PT ;  /* 0x0000040002057812 */ /* 0x001fc800078efcff */
[----:B------:R-:W-:-:S04]  /*0e10*/  SHF.R.U32.HI R5, RZ, 0x2, R5 ;  /* 0x00000002ff057819 */ /* 0x000fc80000011605 */
[----:B------:R-:W-:Y:S01]  /*0e20*/  LOP3.LUT R5, R5, 0x1f0, RZ, 0xc0, !PT ;  /* 0x000001f005057812 */ /* 0x000fe200078ec0ff */
[----:B------:R-:W-:-:S03]  /*0e30*/  VIADD R33, R33, UR4 ;  /* 0x0000000421217c36 */ /* 0x000fc60008000000 */
[----:B------:R-:W-:Y:S02]  /*0e40*/  IADD3 R5, R5, UR4, RZ ;  /* 0x0000000405057c10 */ /* 0x000fe4000fffe0ff */
[C---:B--2---:R-:W-:Y:S01]  /*0e50*/  FSETP.GEU.AND P0, PT, R3.reuse, -R19, PT ;  /* 0x800000130300720b */ /* 0x044fe20003f0e000 */
[----:B------:R-:W-:Y:S01]  /*0e60*/  FADD R3, R3, R19 ;  /* 0x0000001303037221 */ /* 0x000fe20000000000 */
[C---:B------:R-:W-:Y:S01]  /*0e70*/  FSETP.GEU.AND P2, PT, R21.reuse, -R17, PT ;  /* 0x800000111500720b */ /* 0x040fe20003f4e000 */
[----:B------:R-:W-:Y:S01]  /*0e80*/  FADD R17, R21, R17 ;  /* 0x0000001115117221 */ /* 0x000fe20000000000 */
[C---:B------:R-:W-:Y:S01]  /*0e90*/  FSETP.GEU.AND P1, PT, R6.reuse, -R18, PT ;  /* 0x800000120600720b */ /* 0x040fe20003f2e000 */
[----:B------:R-:W-:Y:S01]  /*0ea0*/  FADD R6, R6, R18 ;  /* 0x0000001206067221 */ /* 0x000fe20000000000 */
[----:B------:R-:W-:Y:S02]  /*0eb0*/  FSEL R3, R3, RZ, P0 ;  /* 0x000000ff03037208 */ /* 0x000fe40000000000 */
[C---:B------:R-:W-:Y:S01]  /*0ec0*/  FSETP.GEU.AND P3, PT, R28.reuse, -R16, PT ;  /* 0x800000101c00720b */ /* 0x040fe20003f6e000 */
[----:B------:R-:W-:Y:S01]  /*0ed0*/  FADD R16, R28, R16 ;  /* 0x000000101c107221 */ /* 0x000fe20000000000 */
[C---:B----4-:R-:W-:Y:S01]  /*0ee0*/  FSETP.GEU.AND P0, PT, R25.reuse, -R8, PT ;  /* 0x800000081900720b */ /* 0x050fe20003f0e000 */
[----:B------:R-:W-:Y:S01]  /*0ef0*/  FADD R8, R25, R8 ;  /* 0x0000000819087221 */ /* 0x000fe20000000000 */
[----:B------:R-:W-:-:S02]  /*0f00*/  FSEL R17, R17, RZ, P2 ;  /* 0x000000ff11117208 */ /* 0x000fc40001000000 */
[----:B------:R-:W-:Y:S02]  /*0f10*/  FSEL R6, R6, RZ, P1 ;  /* 0x000000ff06067208 */ /* 0x000fe40000800000 */
[C---:B------:R-:W-:Y:S01]  /*0f20*/  FSETP.GEU.AND P2, PT, R7.reuse, -R9, PT ;  /* 0x800000090700720b */ /* 0x040fe20003f4e000 */
[----:B------:R-:W-:Y:S01]  /*0f30*/  FADD R7, R7, R9 ;  /* 0x0000000907077221 */ /* 0x000fe20000000000 */
[----:B------:R-:W-:Y:S02]  /*0f40*/  FSEL R16, R16, RZ, P3 ;  /* 0x000000ff10107208 */ /* 0x000fe40001800000 */
[C---:B------:R-:W-:Y:S01]  /*0f50*/  FSETP.GEU.AND P1, PT, R4.reuse, -R10, PT ;  /* 0x8000000a0400720b */ /* 0x040fe20003f2e000 */
[----:B------:R-:W-:Y:S01]  /*0f60*/  FADD R4, R4, R10 ;  /* 0x0000000a04047221 */ /* 0x000fe20000000000 */
[----:B------:R-:W-:Y:S02]  /*0f70*/  FSEL R8, R8, RZ, P0 ;  /* 0x000000ff08087208 */ /* 0x000fe40000000000 */
[C---:B------:R-:W-:Y:S01]  /*0f80*/  FSETP.GEU.AND P0, PT, R0.reuse, -R11, PT ;  /* 0x8000000b0000720b */ /* 0x040fe20003f0e000 */
[----:B------:R-:W-:Y:S01]  /*0f90*/  FADD R0, R0, R11 ;  /* 0x0000000b00007221 */ /* 0x000fe20000000000 */
[----:B------:R0:W-:Y:S01]  /*0fa0*/  STS [R13+0x80], R16 ;  /* 0x000080100d007388 */ /* 0x0001e20000000800 */
[----:B------:R-:W-:-:S03]  /*0fb0*/  FSEL R7, R7, RZ, P2 ;  /* 0x000000ff07077208 */ /* 0x000fc60001000000 */
[----:B------:R-:W-:Y:S01]  /*0fc0*/  STS [R20+0x180], R17 ;  /* 0x0001801114007388 */ /* 0x000fe20000000800 */
[----:B------:R-:W-:-:S03]  /*0fd0*/  FSEL R19, R0, RZ, P0 ;  /* 0x000000ff00137208 */ /* 0x000fc60000000000 */
[----:B------:R1:W-:Y:S01]  /*0fe0*/  STS [R23+0x280], R6 ;  /* 0x0002800617007388 */ /* 0x0003e20000000800 */
[----:B0-----:R-:W-:-:S03]  /*0ff0*/  FSEL R16, R4, RZ, P1 ;  /* 0x000000ff04107208 */ /* 0x001fc60000800000 */
[----:B------:R-:W-:Y:S04]  /*1000*/  STS [R26+0x380], R3 ;  /* 0x000380031a007388 */ /* 0x000fe80000000800 */
[----:B------:R-:W-:Y:S04]  /*1010*/  STS [R13+0xc0], R8 ;  /* 0x0000c0080d007388 */ /* 0x000fe80000000800 */
[----:B------:R-:W-:Y:S04]  /*1020*/  STS [R20+0x1c0], R7 ;  /* 0x0001c00714007388 */ /* 0x000fe80000000800 */
[----:B------:R0:W-:Y:S04]  /*1030*/  STS [R23+0x2c0], R16 ;  /* 0x0002c01017007388 */ /* 0x0001e80000000800 */
[----:B------:R2:W-:Y:S01]  /*1040*/  STS [R26+0x3c0], R19 ;  /* 0x0003c0131a007388 */ /* 0x0005e20000000800 */
[----:B-1----:R-:W-:-:S04]  /*1050*/  LOP3.LUT R6, R2, 0x800, RZ, 0xfc, !PT ;  /* 0x0000080002067812 */ /* 0x002fc800078efcff */
[----:B------:R-:W-:Y:S01]  /*1060*/  SHF.R.U32.HI R6, RZ, 0x2, R6 ;  /* 0x00000002ff067819 */ /* 0x000fe20000011606 */
[----:B------:R-:W-:Y:S01]  /*1070*/  IMAD R4, R2, 0x4, R33 ;  /* 0x0000000402047824 */ /* 0x000fe200078e0221 */
[----:B0-----:R-:W0:Y:S02]  /*1080*/  LDC.64 R16, c[0x0][0x240] ;  /* 0x00009000ff107b82 */ /* 0x001e240000000a00 */
[----:B------:R-:W-:Y:S01]  /*1090*/  LOP3.LUT R6, R6, 0x2f0, RZ, 0xc0, !PT ;  /* 0x000002f006067812 */ /* 0x000fe200078ec0ff */
[----:B------:R-:W-:-:S05]  /*10a0*/  IMAD R8, R2, 0x4, R5 ;  /* 0x0000000402087824 */ /* 0x000fca00078e0205 */
[----:B------:R-:W-:Y:S01]  /*10b0*/  BAR.SYNC.DEFER_BLOCKING 0x0 ;  /* 0x0000000000007b1d */ /* 0x000fe20000010000 */
[----:B------:R-:W-:-:S04]  /*10c0*/  VIADD R3, R6, UR4 ;  /* 0x0000000406037c36 */ /* 0x000fc80008000000 */
[----:B------:R-:W-:Y:S01]  /*10d0*/  IMAD R12, R2, 0x4, R3 ;  /* 0x00000004020c7824 */ /* 0x000fe200078e0203 */
[----:B------:R-:W-:-:S04]  /*10e0*/  LOP3.LUT R3, R35, 0x3c, R37, 0xf8, !PT ;  /* 0x0000003c23037812 */ /* 0x000fc800078ef825 */
[--C-:B------:R-:W-:Y:S01]  /*10f0*/  SHF.R.S32.HI R0, RZ, 0x1f, R3.reuse ;  /* 0x0000001fff007819 */ /* 0x100fe20000011403 */
[----:B------:R-:W1:Y:S04]  /*1100*/  LDS.128 R4, [R4] ;  /* 0x0000000004047984 */ /* 0x000e680000000c00 */
[----:B------:R-:W3:Y:S04]  /*1110*/  LDS.128 R8, [R8+0x1000] ;  /* 0x0010000008087984 */ /* 0x000ee80000000c00 */
[----:B------:R-:W4:Y:S01]  /*1120*/  LDS.128 R12, [R12+0x2000] ;  /* 0x002000000c0c7984 */ /* 0x000f220000000c00 */
[----:B------:R-:W-:-:S02]  /*1130*/  SHF.R.S32.HI R18, RZ, 0x1f, R3 ;  /* 0x0000001fff127819 */ /* 0x000fc40000011403 */
[-C--:B------:R-:W-:Y:S02]  /*1140*/  LEA.HI R0, R0, R3.reuse, RZ, 0x4 ;  /* 0x0000000300007211 */ /* 0x080fe400078f20ff */
[----:B------:R-:W-:Y:S02]  /*1150*/  LEA.HI R20, R18, R3, RZ, 0x4 ;  /* 0x0000000312147211 */ /* 0x000fe400078f20ff */
[----:B--2---:R-:W-:Y:S02]  /*1160*/  SHF.L.U32 R19, R0, 0xb, RZ ;  /* 0x0000000b00137819 */ /* 0x004fe400000006ff */
[----:B------:R-:W-:Y:S02]  /*1170*/  LOP3.LUT R21, R20, 0xfffffff0, RZ, 0xc0, !PT ;  /* 0xfffffff014157812 */ /* 0x000fe400078ec0ff */
[----:B------:R-:W-:Y:S02]  /*1180*/  LOP3.LUT R22, R19, 0xffff8000, RZ, 0xc0, !PT ;  /* 0xffff800013167812 */ /* 0x000fe400078ec0ff */
[----:B------:R-:W-:-:S02]  /*1190*/  LOP3.LUT R0, R36, 0x30, R34, 0xfe, !PT ;  /* 0x0000003024007812 */ /* 0x000fc400078efe22 */
[----:B------:R-:W-:Y:S02]  /*11a0*/  LOP3.LUT R18, R36, 0x20, R34, 0xfe, !PT ;  /* 0x0000002024127812 */ /* 0x000fe400078efe22 */
[----:B------:R-:W-:Y:S02]  /*11b0*/  LOP3.LUT R19, R2, 0xc00, RZ, 0xfc, !PT ;  /* 0x00000c0002137812 */ /* 0x000fe400078efcff */
[----:B------:R-:W-:Y:S02]  /*11c0*/  LOP3.LUT R20, R36, 0x10, R34, 0xfe, !PT ;  /* 0x0000001024147812 */ /* 0x000fe400078efe22 */
[----:B------:R-:W-:Y:S02]  /*11d0*/  ISETP.GE.AND P0, PT, R3, 0x40, PT ;  /* 0x000000400300780c */ /* 0x000fe40003f06270 */
[----:B------:R-:W-:Y:S02]  /*11e0*/  LOP3.LUT R34, R36, R34, RZ, 0xfc, !PT ;  /* 0x0000002224227212 */ /* 0x000fe400078efcff */
[----:B------:R-:W-:-:S02]  /*11f0*/  IADD3 R3, R22, R3, -R21 ;  /* 0x0000000316037210 */ /* 0x000fc40007ffe815 */
[----:B------:R-:W-:Y:S02]  /*1200*/  SHF.R.U32.HI R19, RZ, 0x2, R19 ;  /* 0x00000002ff137819 */ /* 0x000fe40000011613 */
[----:B------:R-:W-:Y:S02]  /*1210*/  ISETP.LT.AND P3, PT, R34, 0x800, !P0 ;  /* 0x000008002200780c */ /* 0x000fe40004761270 */
[----:B------:R-:W-:Y:S02]  /*1220*/  ISETP.LT.AND P2, PT, R20, 0x800, !P0 ;  /* 0x000008001400780c */ /* 0x000fe40004741270 */
[----:B------:R-:W-:Y:S02]  /*1230*/  ISETP.LT.AND P1, PT, R18, 0x800, !P0 ;  /* 0x000008001200780c */ /* 0x000fe40004721270 */
[----:B------:R-:W-:Y:S01]  /*1240*/  LOP3.LUT R22, R19, 0x3f0, RZ, 0xc0, !PT ;  /* 0x000003f013167812 */ /* 0x000fe200078ec0ff */
[--C-:B------:R-:W-:Y:S01]  /*1250*/  IMAD R19, R34, 0x10, R3.reuse ;  /* 0x0000001022137824 */ /* 0x100fe200078e0203 */
[----:B------:R-:W-:Y:S01]  /*1260*/  ISETP.LT.AND P0, PT, R0, 0x800, !P0 ;  /* 0x000008000000780c */ /* 0x000fe20004701270 */
[----:B------:R-:W-:-:S02]  /*1270*/  IMAD R21, R20, 0x10, R3 ;  /* 0x0000001014157824 */ /* 0x000fc400078e0203 */
[----:B------:R-:W-:Y:S01]  /*1280*/  IMAD R23, R18, 0x10, R3 ;  /* 0x0000001012177824 */ /* 0x000fe200078e0203 */
[----:B------:R-:W-:Y:S01]  /*1290*/  IADD3 R25, R22, UR4, RZ ;  /* 0x0000000416197c10 */ /* 0x000fe2000fffe0ff */
[----:B0-----:R-:W-:-:S04]  /*12a0*/  IMAD.WIDE R18, R19, 0x4, R16 ;  /* 0x0000000413127825 */ /* 0x001fc800078e0210 */
[--C-:B------:R-:W-:Y:S01]  /*12b0*/  IMAD.WIDE R20, R21, 0x4, R16.reuse ;  /* 0x0000000415147825 */ /* 0x100fe200078e0210 */
[----:B-1----:R0:W-:Y:S03]  /*12c0*/  @P3 STG.E.128 desc[UR6][R18.64], R4 ;  /* 0x0000000412003986 */ /* 0x0021e6000c101d06 */
[----:B------:R-:W-:Y:S01]  /*12d0*/  IMAD.WIDE R22, R23, 0x4, R16 ;  /* 0x0000000417167825 */ /* 0x000fe200078e0210 */
[----:B---3--:R0:W-:Y:S04]  /*12e0*/  @P2 STG.E.128 desc[UR6][R20.64], R8 ;  /* 0x0000000814002986 */ /* 0x0081e8000c101d06 */
[----:B----4-:R0:W-:Y:S01]  /*12f0*/  @P1 STG.E.128 desc[UR6][R22.64], R12 ;  /* 0x0000000c16001986 */ /* 0x0101e2000c101d06 */
[----:B------:R-:W-:Y:S01]  /*1300*/  IMAD R25, R2, 0x4, R25 ;  /* 0x0000000402197824 */ /* 0x000fe200078e0219 */
[----:B0-----:R-:W-:Y:S06]  /*1310*/  @!P0 EXIT ;  /* 0x000000000000894d */ /* 0x001fec0003800000 */
[----:B------:R-:W0:Y:S01]  /*1320*/  LDS.128 R24, [R25+0x3000] ;  /* 0x0030000019187984 */ /* 0x000e220000000c00 */
[----:B------:R-:W-:-:S04]  /*1330*/  IMAD R3, R0, 0x10, R3 ;  /* 0x0000001000037824 */ /* 0x000fc800078e0203 */
[----:B------:R-:W-:-:S05]  /*1340*/  IMAD.WIDE R16, R3, 0x4, R16 ;  /* 0x0000000403107825 */ /* 0x000fca00078e0210 */
[----:B0-----:R-:W-:Y:S01]  /*1350*/  STG.E.128 desc[UR6][R16.64], R24 ;  /* 0x0000001810007986 */ /* 0x001fe2000c101d06 */
[----:B------:R-:W-:Y:S05]  /*1360*/  EXIT ;  /* 0x000000000000794d */ /* 0x000fea0003800000 */
.L_x_0:
[----:B------:R-:W-:-:S00]  /*1370*/  BRA `(.L_x_0) ;  /* 0xfffffffc00fc7947 */ /* 0x000fc0000383ffff */
[----:B------:R-:W-:-:S00]  /*1380*/  NOP ;  /* 0x0000000000007918 */ /* 0x000fc00000000000 */
[----:B------:R-:W-:-:S00]  /*1390*/  NOP ;  /* 0x0000000000007918 */ /* 0x000fc00000000000 */
[----:B------:R-:W-:-:S00]  /*13a0*/  NOP ;  /* 0x0000000000007918 */ /* 0x000fc00000000000 */
[----:B------:R-:W-:-:S00]  /*13b0*/  NOP ;  /* 0x0000000000007918 */ /* 0x000fc00000000000 */
[----:B------:R-:W-:-:S00]  /*13c0*/  NOP ;  /* 0x0000000000007918 */ /* 0x000fc00000000000 */
[----:B------:R-:W-:-:S00]  /*13d0*/  NOP ;  /* 0x0000000000007918 */ /* 0x000fc00000000000 */
[----:B------:R-:W-:-:S00]  /*13e0*/  NOP ;  /* 0x0000000000007918 */ /* 0x000fc00000000000 */
[----:B------:R-:W-:-:S00]  /*13f0*/  NOP ;  /* 0x0000000000007918 */ /* 0x000fc00000000000 */
.L_x_1:


//--------------------- .nv.global.init           --------------------------
	.section	.nv.global.init,"aw",@progbits
.nv.global.init:
	.type		_$_str,@object
	.size		_$_str,(_$_str_$_2 - _$_str)
_$_str:
        /*0000*/ 	.byte	0x5f, 0x5f, 0x43, 0x55, 0x44, 0x41, 0x5f, 0x46, 0x54, 0x5a, 0x00
	.type		_$_str_$_2,@object
	.size		_$_str_$_2,(.L_1 - _$_str_$_2)
_$_str_$_2:
        /*000b*/ 	.byte	0x5f, 0x5f, 0x43, 0x55, 0x44, 0x41, 0x5f, 0x50, 0x52, 0x45, 0x43, 0x5f, 0x53, 0x51, 0x52, 0x54
        /*001b*/ 	.byte	0x00
.L_1:


//--------------------- .nv.shared.triton_poi_fused__native_batch_norm_legit_no_training_add_relu_26 --------------------------
	.section	.nv.shared.triton_poi_fused__native_batch_norm_legit_no_training_add_relu_26,"aw",@nobits
	.sectionflags	@""
	.align	16
	.zero		1024


//--------------------- .nv.constant0.triton_poi_fused__native_batch_norm_legit_no_training_add_relu_26 --------------------------
	.section	.nv.constant0.triton_poi_fused__native_batch_norm_legit_no_training_add_relu_26,"a",@progbits
	.sectionflags	@""
	.align	4
.nv.constant0.triton_poi_fused__native_batch_norm_legit_no_training_add_relu_26:
	.zero		592
